	.headerflags	@"EF_CUDA_TEXMODE_UNIFIED EF_CUDA_64BIT_ADDRESS EF_CUDA_ACCELERATORS EF_CUDA_SM90 EF_CUDA_VIRTUAL_SM(EF_CUDA_SM90)"
	.elftype	@"ET_EXEC"


//--------------------- .nv.info                  --------------------------
	.section	.nv.info,"",@"SHT_CUDA_INFO"
	.align	4


	//----- nvinfo : EIATTR_REGCOUNT
	.align		4
        /*0000*/ 	.byte	0x04, 0x2f
        /*0002*/ 	.short	(.L_1 - .L_0)
	.align		4
.L_0:
        /*0004*/ 	.word	index@(triton_poi_fused_cat_3)
        /*0008*/ 	.word	0x00000014


	//----- nvinfo : EIATTR_MIN_STACK_SIZE
	.align		4
.L_1:
        /*000c*/ 	.byte	0x04, 0x12
        /*000e*/ 	.short	(.L_3 - .L_2)
	.align		4
.L_2:
        /*0010*/ 	.word	index@(triton_poi_fused_cat_3)
        /*0014*/ 	.word	0x00000000


	//----- nvinfo : EIATTR_FRAME_SIZE
	.align		4
.L_3:
        /*0018*/ 	.byte	0x04, 0x11
        /*001a*/ 	.short	(.L_5 - .L_4)
	.align		4
.L_4:
        /*001c*/ 	.word	index@(triton_poi_fused_cat_3)
        /*0020*/ 	.word	0x00000000


	//----- nvinfo : EIATTR_MIN_STACK_SIZE
	.align		4
.L_5:
        /*0024*/ 	.byte	0x04, 0x12
        /*0026*/ 	.short	(.L_7 - .L_6)
	.align		4
.L_6:
        /*0028*/ 	.word	index@(triton_poi_fused_cat_3)
        /*002c*/ 	.word	0x00000000
.L_7:


//--------------------- .nv.info.triton_poi_fused_cat_3 --------------------------
	.section	.nv.info.triton_poi_fused_cat_3,"",@"SHT_CUDA_INFO"
	.sectionflags	@""
	.align	4


	//----- nvinfo : EIATTR_CUDA_API_VERSION
	.align		4
        /*0000*/ 	.byte	0x04, 0x37
        /*0002*/ 	.short	(.L_9 - .L_8)
.L_8:
        /*0004*/ 	.word	0x0000007c


	//----- nvinfo : EIATTR_KPARAM_INFO
	.align		4
.L_9:
        /*0008*/ 	.byte	0x04, 0x17
        /*000a*/ 	.short	(.L_11 - .L_10)
.L_10:
        /*000c*/ 	.word	0x00000000
        /*0010*/ 	.short	0x0005
        /*0012*/ 	.short	0x0028
        /*0014*/ 	.byte	0x00, 0xf0, 0x11, 0x00


	//----- nvinfo : EIATTR_KPARAM_INFO
	.align		4
.L_11:
        /*0018*/ 	.byte	0x04, 0x17
        /*001a*/ 	.short	(.L_13 - .L_12)
.L_12:
        /*001c*/ 	.word	0x00000000
        /*0020*/ 	.short	0x0004
        /*0022*/ 	.short	0x0020
        /*0024*/ 	.byte	0x00, 0xf4, 0x21, 0x00


	//----- nvinfo : EIATTR_KPARAM_INFO
	.align		4
.L_13:
        /*0028*/ 	.byte	0x04, 0x17
        /*002a*/ 	.short	(.L_15 - .L_14)
.L_14:
        /*002c*/ 	.word	0x00000000
        /*0030*/ 	.short	0x0003
        /*0032*/ 	.short	0x0018
        /*0034*/ 	.byte	0x00, 0xf4, 0x21, 0x00


	//----- nvinfo : EIATTR_KPARAM_INFO
	.align		4
.L_15:
        /*0038*/ 	.byte	0x04, 0x17
        /*003a*/ 	.short	(.L_17 - .L_16)
.L_16:
        /*003c*/ 	.word	0x00000000
        /*0040*/ 	.short	0x0002
        /*0042*/ 	.short	0x0010
        /*0044*/ 	.byte	0x00, 0xf4, 0x21, 0x00


	//----- nvinfo : EIATTR_KPARAM_INFO
	.align		4
.L_17:
        /*0048*/ 	.byte	0x04, 0x17
        /*004a*/ 	.short	(.L_19 - .L_18)
.L_18:
        /*004c*/ 	.word	0x00000000
        /*0050*/ 	.short	0x0001
        /*0052*/ 	.short	0x0008
        /*0054*/ 	.byte	0x00, 0xf4, 0x21, 0x00


	//----- nvinfo : EIATTR_KPARAM_INFO
	.align		4
.L_19:
        /*0058*/ 	.byte	0x04, 0x17
        /*005a*/ 	.short	(.L_21 - .L_20)
.L_20:
        /*005c*/ 	.word	0x00000000
        /*0060*/ 	.short	0x0000
        /*0062*/ 	.short	0x0000
        /*0064*/ 	.byte	0x00, 0xf4, 0x21, 0x00


	//----- nvinfo : EIATTR_SPARSE_MMA_MASK
	.align		4
.L_21:
        /*0068*/ 	.byte	0x03, 0x50
        /*006a*/ 	.short	0x0000


	//----- nvinfo : EIATTR_MAXREG_COUNT
	.align		4
        /*006c*/ 	.byte	0x03, 0x1b
        /*006e*/ 	.short	0x00ff


	//----- nvinfo : EIATTR_EXIT_INSTR_OFFSETS
	.align		4
        /*0070*/ 	.byte	0x04, 0x1c
        /*0072*/ 	.short	(.L_23 - .L_22)


	//   ....[0]....
.L_22:
        /*0074*/ 	.word	0x00000420


	//----- nvinfo : EIATTR_REQNTID
	.align		4
.L_23:
        /*0078*/ 	.byte	0x04, 0x10
        /*007a*/ 	.short	(.L_25 - .L_24)
.L_24:
        /*007c*/ 	.word	0x00000080
        /*0080*/ 	.word	0x00000001
        /*0084*/ 	.word	0x00000001


	//----- nvinfo : EIATTR_CBANK_PARAM_SIZE
	.align		4
.L_25:
        /*0088*/ 	.byte	0x03, 0x19
        /*008a*/ 	.short	0x002c


	//----- nvinfo : EIATTR_PARAM_CBANK
	.align		4
        /*008c*/ 	.byte	0x04, 0x0a
        /*008e*/ 	.short	(.L_27 - .L_26)
	.align		4
.L_26:
        /*0090*/ 	.word	index@(.nv.constant0.triton_poi_fused_cat_3)
        /*0094*/ 	.short	0x0210
        /*0096*/ 	.short	0x002c


	//----- nvinfo : EIATTR_SW_WAR
	.align		4
.L_27:
        /*0098*/ 	.byte	0x04, 0x36
        /*009a*/ 	.short	(.L_29 - .L_28)
.L_28:
        /*009c*/ 	.word	0x00000008
.L_29:


//--------------------- .nv.callgraph             --------------------------
	.section	.nv.callgraph,"",@"SHT_CUDA_CALLGRAPH"
	.align	4
	.sectionentsize	8
	.align		4
        /*0000*/ 	.word	0x00000000
	.align		4
        /*0004*/ 	.word	0xffffffff
	.align		4
        /*0008*/ 	.word	0x00000000
	.align		4
        /*000c*/ 	.word	0xfffffffe
	.align		4
        /*0010*/ 	.word	0x00000000
	.align		4
        /*0014*/ 	.word	0xfffffffd
	.align		4
        /*0018*/ 	.word	0x00000000
	.align		4
        /*001c*/ 	.word	0xfffffffc


//--------------------- .text.triton_poi_fused_cat_3 --------------------------
	.section	.text.triton_poi_fused_cat_3,"ax",@progbits
	.align	128
        .global         triton_poi_fused_cat_3
        .type           triton_poi_fused_cat_3,@function
        .size           triton_poi_fused_cat_3,(.L_x_1 - triton_poi_fused_cat_3)
        .other          triton_poi_fused_cat_3,@"STO_CUDA_ENTRY STV_DEFAULT"
triton_poi_fused_cat_3:
.text.triton_poi_fused_cat_3:
[----:B------:R-:W-:Y:S01]  /*0000*/  LDC R1, c[0x0][0x28] ;  /* 0x00000a00ff017b82 */ /* 0x000fe20000000800 */
[----:B------:R-:W1:Y:S07]  /*0010*/  S2R R0, SR_TID.X ;  /* 0x0000000000007919 */ /* 0x000e6e0000002100 */
[----:B------:R-:W2:Y:S01]  /*0020*/  LDC.64 R12, c[0x0][0x228] ;  /* 0x00008a00ff0c7b82 */ /* 0x000ea20000000a00 */
[----:B------:R-:W-:Y:S01]  /*0030*/  ULDC.64 UR4, c[0x0][0x218] ;  /* 0x0000860000047ab9 */ /* 0x000fe20000000a00 */
[----:B------:R-:W-:Y:S01]  /*0040*/  PRMT R14, RZ, 0x7610, R14 ;  /* 0x00007610ff0e7816 */ /* 0x000fe2000000000e */
[----:B------:R-:W3:Y:S05]  /*0050*/  S2R R5, SR_CTAID.X ;  /* 0x0000000000057919 */ /* 0x000eea0000002500 */
[----:B------:R-:W4:Y:S01]  /*0060*/  LDC.64 R10, c[0x0][0x220] ;  /* 0x00008800ff0a7b82 */ /* 0x000f220000000a00 */
[----:B-1----:R-:W-:Y:S01]  /*0070*/  IMAD.SHL.U32 R0, R0, 0x2, RZ ;  /* 0x0000000200007824 */ /* 0x002fe200078e00ff */
[----:B---3--:R-:W-:-:S04]  /*0080*/  SHF.R.S32.HI R3, RZ, 0x17, R5 ;  /* 0x00000017ff037819 */ /* 0x008fc80000011405 */
[----:B------:R-:W-:Y:S02]  /*0090*/  LOP3.LUT R0, R0, 0xfe, RZ, 0xc0, !PT ;  /* 0x000000fe00007812 */ /* 0x000fe400078ec0ff */
[----:B------:R-:W-:-:S03]  /*00a0*/  SGXT R3, R3, 0x1 ;  /* 0x000000010303781a */ /* 0x000fc60000000200 */
[----:B------:R-:W-:-:S04]  /*00b0*/  IMAD R0, R5, 0x100, R0 ;  /* 0x0000010005007824 */ /* 0x000fc800078e0200 */
[----:B------:R-:W-:Y:S01]  /*00c0*/  IMAD.HI R4, R0, 0x2aaaaaab, RZ ;  /* 0x2aaaaaab00047827 */ /* 0x000fe200078e02ff */
[----:B------:R-:W-:-:S04]  /*00d0*/  LEA.HI R3, R3, R0, RZ, 0x4 ;  /* 0x0000000003037211 */ /* 0x000fc800078f20ff */
[----:B------:R-:W-:Y:S02]  /*00e0*/  SHF.R.S32.HI R2, RZ, 0x4, R3 ;  /* 0x00000004ff027819 */ /* 0x000fe40000011403 */
[----:B------:R-:W-:Y:S02]  /*00f0*/  LOP3.LUT R5, R3, 0xfffffff0, RZ, 0xc0, !PT ;  /* 0xfffffff003057812 */ /* 0x000fe400078ec0ff */
[----:B------:R-:W-:Y:S01]  /*0100*/  SHF.R.U32.HI R3, RZ, 0x1f, R4 ;  /* 0x0000001fff037819 */ /* 0x000fe20000011604 */
[----:B------:R-:W-:-:S03]  /*0110*/  IMAD.HI R6, R2, 0x2aaaaaab, RZ ;  /* 0x2aaaaaab02067827 */ /* 0x000fc600078e02ff */
[----:B------:R-:W-:Y:S01]  /*0120*/  LEA.HI.SX32 R9, R4, R3, 0x17 ;  /* 0x0000000304097211 */ /* 0x000fe200078fbaff */
[----:B------:R-:W-:Y:S01]  /*0130*/  IMAD.IADD R4, R0, 0x1, -R5 ;  /* 0x0000000100047824 */ /* 0x000fe200078e0a05 */
[----:B------:R-:W-:-:S03]  /*0140*/  SHF.R.U32.HI R7, RZ, 0x1f, R6 ;  /* 0x0000001fff077819 */ /* 0x000fc60000011606 */
[----:B------:R-:W-:Y:S01]  /*0150*/  IMAD R4, R9, 0x400, R4 ;  /* 0x0000040009047824 */ /* 0x000fe200078e0204 */
[----:B------:R-:W-:-:S05]  /*0160*/  LEA.HI R7, R6, R7, RZ, 0x1b ;  /* 0x0000000706077211 */ /* 0x000fca00078fd8ff */
[----:B------:R-:W-:-:S04]  /*0170*/  IMAD R2, R7, -0xc0, R2 ;  /* 0xffffff4007027824 */ /* 0x000fc800078e0202 */
[C---:B------:R-:W-:Y:S01]  /*0180*/  VIADD R3, R2.reuse, 0xffffff80 ;  /* 0xffffff8002037836 */ /* 0x040fe20000000000 */
[----:B------:R-:W-:-:S03]  /*0190*/  ISETP.GT.AND P0, PT, R2, 0x7f, PT ;  /* 0x0000007f0200780c */ /* 0x000fc60003f04270 */
[----:B------:R-:W-:Y:S02]  /*01a0*/  IMAD R15, R3, 0x10, R4 ;  /* 0x00000010030f7824 */ /* 0x000fe400078e0204 */
[----:B------:R-:W1:Y:S03]  /*01b0*/  LDC.64 R4, c[0x0][0x210] ;  /* 0x00008400ff047b82 */ /* 0x000e660000000a00 */
[----:B------:R-:W-:-:S04]  /*01c0*/  IADD3 R6, P1, R15, UR4, RZ ;  /* 0x000000040f067c10 */ /* 0x000fc8000ff3e0ff */
[----:B------:R-:W-:Y:S01]  /*01d0*/  LEA.HI.X.SX32 R7, R15, UR5, 0x1, P1 ;  /* 0x000000050f077c11 */ /* 0x000fe200088f0eff */
[----:B------:R-:W-:-:S04]  /*01e0*/  ULDC.64 UR4, c[0x0][0x208] ;  /* 0x0000820000047ab9 */ /* 0x000fc80000000a00 */
[----:B------:R3:W5:Y:S01]  /*01f0*/  @P0 LDG.E.U16 R14, desc[UR4][R6.64] ;  /* 0x00000004060e0981 */ /* 0x000762000c1e1500 */
[----:B------:R-:W-:Y:S01]  /*0200*/  ISETP.GE.AND P1, PT, R2, 0x80, PT ;  /* 0x000000800200780c */ /* 0x000fe20003f26270 */
[----:B--2---:R-:W-:Y:S01]  /*0210*/  IMAD.WIDE R12, R3, 0x4, R12 ;  /* 0x00000004030c7825 */ /* 0x004fe200078e020c */
[----:B------:R-:W-:Y:S02]  /*0220*/  CS2R R2, SRZ ;  /* 0x0000000000027805 */ /* 0x000fe4000001ff00 */
[----:B------:R-:W-:Y:S01]  /*0230*/  CS2R R16, SRZ ;  /* 0x0000000000107805 */ /* 0x000fe2000001ff00 */
[----:B----4-:R-:W-:-:S04]  /*0240*/  IMAD.WIDE R10, R15, 0x4, R10 ;  /* 0x000000040f0a7825 */ /* 0x010fc800078e020a */
[C---:B------:R-:W-:Y:S01]  /*0250*/  IMAD R8, R9.reuse, -0xc00, R0 ;  /* 0xfffff40009087824 */ /* 0x040fe200078e0200 */
[----:B------:R2:W4:Y:S01]  /*0260*/  @P0 LDG.E.64 R2, desc[UR4][R10.64] ;  /* 0x000000040a020981 */ /* 0x000522000c1e1b00 */
[----:B---3--:R-:W3:Y:S02]  /*0270*/  LDC.64 R6, c[0x0][0x230] ;  /* 0x00008c00ff067b82 */ /* 0x008ee40000000a00 */
[----:B------:R-:W-:Y:S01]  /*0280*/  IMAD R9, R9, 0x800, R8 ;  /* 0x0000080009097824 */ /* 0x000fe200078e0208 */
[----:B------:R-:W4:Y:S04]  /*0290*/  @P0 LDG.E.EL R16, desc[UR4][R12.64] ;  /* 0x000000040c100981 */ /* 0x000f28000c2e1900 */
[----:B------:R-:W4:Y:S01]  /*02a0*/  @P0 LDG.E.EL R17, desc[UR4][R12.64] ;  /* 0x000000040c110981 */ /* 0x000f22000c2e1900 */
[----:B-1----:R-:W-:Y:S01]  /*02b0*/  IMAD.WIDE R8, R9, 0x4, R4 ;  /* 0x0000000409087825 */ /* 0x002fe200078e0204 */
[----:B------:R-:W-:-:S06]  /*02c0*/  CS2R R4, SRZ ;  /* 0x0000000000047805 */ /* 0x000fcc000001ff00 */
[----:B------:R-:W4:Y:S01]  /*02d0*/  @!P1 LDG.E.64 R4, desc[UR4][R8.64] ;  /* 0x0000000408049981 */ /* 0x000f22000c1e1b00 */
[----:B---3--:R-:W-:Y:S01]  /*02e0*/  IMAD.WIDE R6, R0, 0x4, R6 ;  /* 0x0000000400067825 */ /* 0x008fe200078e0206 */
[----:B-----5:R-:W-:-:S04]  /*02f0*/  SEL R14, R14, RZ, P0 ;  /* 0x000000ff0e0e7207 */ /* 0x020fc80000000000 */
[----:B------:R-:W-:-:S04]  /*0300*/  LOP3.LUT R15, R14, 0xffff, RZ, 0xc0, !PT ;  /* 0x0000ffff0e0f7812 */ /* 0x000fc800078ec0ff */
[----:B------:R-:W-:-:S04]  /*0310*/  SHF.R.U32.HI R15, RZ, 0x8, R15 ;  /* 0x00000008ff0f7819 */ /* 0x000fc8000001160f */
[----:B--2---:R-:W-:Y:S02]  /*0320*/  PRMT R10, R15, 0x9910, RZ ;  /* 0x000099100f0a7816 */ /* 0x004fe400000000ff */
[----:B------:R-:W-:Y:S02]  /*0330*/  LOP3.LUT P3, RZ, R14, 0xff, RZ, 0xc0, !PT ;  /* 0x000000ff0eff7812 */ /* 0x000fe4000786c0ff */
[----:B------:R-:W-:Y:S02]  /*0340*/  ISETP.NE.AND P2, PT, R10, RZ, PT ;  /* 0x000000ff0a00720c */ /* 0x000fe40003f45270 */
[----:B----4-:R-:W-:Y:S02]  /*0350*/  SEL R10, R3, RZ, P0 ;  /* 0x000000ff030a7207 */ /* 0x010fe40000000000 */
[----:B------:R-:W-:Y:S02]  /*0360*/  SEL R2, R2, RZ, P0 ;  /* 0x000000ff02027207 */ /* 0x000fe40000000000 */
[----:B------:R-:W-:-:S02]  /*0370*/  SEL R3, R16, RZ, P0 ;  /* 0x000000ff10037207 */ /* 0x000fc40000000000 */
[----:B------:R-:W-:-:S03]  /*0380*/  SEL R17, R17, RZ, P0 ;  /* 0x000000ff11117207 */ /* 0x000fc60000000000 */
[----:B------:R-:W-:Y:S02]  /*0390*/  FADD R2, R2, R3 ;  /* 0x0000000302027221 */ /* 0x000fe40000000000 */
[----:B------:R-:W-:Y:S01]  /*03a0*/  FADD R17, R10, R17 ;  /* 0x000000110a117221 */ /* 0x000fe20000000000 */
[----:B------:R-:W-:Y:S01]  /*03b0*/  SEL R3, R4, RZ, !P1 ;  /* 0x000000ff04037207 */ /* 0x000fe20004800000 */
[----:B------:R-:W-:Y:S01]  /*03c0*/  @!P3 FMUL R2, R2, 0.0099999997764825820923 ;  /* 0x3c23d70a0202b820 */ /* 0x000fe20000400000 */
[----:B------:R-:W-:Y:S01]  /*03d0*/  SEL R4, R5, RZ, !P1 ;  /* 0x000000ff05047207 */ /* 0x000fe20004800000 */
[----:B------:R-:W-:-:S03]  /*03e0*/  @!P2 FMUL R17, R17, 0.0099999997764825820923 ;  /* 0x3c23d70a1111a820 */ /* 0x000fc60000400000 */
[----:B------:R-:W-:Y:S02]  /*03f0*/  SEL R2, R3, R2, !P1 ;  /* 0x0000000203027207 */ /* 0x000fe40004800000 */
[----:B------:R-:W-:-:S05]  /*0400*/  SEL R3, R4, R17, !P1 ;  /* 0x0000001104037207 */ /* 0x000fca0004800000 */
[----:B------:R-:W-:Y:S01]  /*0410*/  STG.E.64 desc[UR4][R6.64], R2 ;  /* 0x0000000206007986 */ /* 0x000fe2000c101b04 */
[----:B------:R-:W-:Y:S05]  /*0420*/  EXIT ;  /* 0x000000000000794d */ /* 0x000fea0003800000 */
.L_x_0:
[----:B------:R-:W-:-:S00]  /*0430*/  BRA `(.L_x_0) ;  /* 0xfffffffc00fc7947 */ /* 0x000fc0000383ffff */
[----:B------:R-:W-:-:S00]  /*0440*/  NOP ;  /* 0x0000000000007918 */ /* 0x000fc00000000000 */
        /* <DEDUP_REMOVED lines=11> */
.L_x_1:


//--------------------- .nv.constant0.triton_poi_fused_cat_3 --------------------------
	.section	.nv.constant0.triton_poi_fused_cat_3,"a",@progbits
	.sectionflags	@""
	.align	4
.nv.constant0.triton_poi_fused_cat_3:
	.zero		572
